//
// Generated by NVIDIA NVVM Compiler
//
// Compiler Build ID: CL-36424714
// Cuda compilation tools, release 13.0, V13.0.88
// Based on NVVM 20.0.0
//

.version 9.0
.target sm_100
.address_size 64

	// .globl	_Z9VecAssignPfS_

.visible .entry _Z9VecAssignPfS_(
	.param .u64 .ptr .align 1 _Z9VecAssignPfS__param_0,
	.param .u64 .ptr .align 1 _Z9VecAssignPfS__param_1
)
{
	.reg .b32 	%r<4>;
	.reg .b32 	%f<3>;
	.reg .b64 	%rd<8>;

	ld.param.u64 	%rd1, [_Z9VecAssignPfS__param_0];
	ld.param.u64 	%rd2, [_Z9VecAssignPfS__param_1];
	cvta.to.global.u64 	%rd3, %rd2;
	cvta.to.global.u64 	%rd4, %rd1;
	mov.u32 	%r1, %tid.x;
	mul.lo.s32 	%r2, %r1, 10;
	cvt.rn.f32.u32 	%f1, %r2;
	mul.wide.u32 	%rd5, %r1, 4;
	add.s64 	%rd6, %rd4, %rd5;
	st.global.f32 	[%rd6], %f1;
	mul.lo.s32 	%r3, %r1, 20;
	cvt.rn.f32.u32 	%f2, %r3;
	add.s64 	%rd7, %rd3, %rd5;
	st.global.f32 	[%rd7], %f2;
	ret;

}


// ===== COMPILED SASS (sm_100) =====

	.target	sm_100

	.elftype	@"ET_EXEC"


//--------------------- .note.nv.tkinfo           --------------------------
	.section	.note.nv.tkinfo,"",@"SHT_NOTE"
	.sectionflags	@"SHF_NOTE_NV_TKINFO"
	.tkinfo
        /*0018*/ 	.word	0x00000002
        /*0030*/ 	.string	""
        /*0030*/ 	.string	"ptxas"
        /*0030*/ 	.string	"Cuda compilation tools, release 13.0, V13.0.88"
        /*0030*/ 	.string	"Build cuda_13.0.r13.0/compiler.36424714_0"
        /*0030*/ 	.string	"-arch sm_100 -m 64 "



//--------------------- .note.nv.cuinfo           --------------------------
	.section	.note.nv.cuinfo,"",@"SHT_NOTE"
	.sectionflags	@"SHF_NOTE_NV_CUINFO"
        /*0018*/ 	.short	0x0002
        /*001a*/ 	.short	0x0064
        /*001c*/ 	.short	0x0082
	.zero		2


//--------------------- .nv.info                  --------------------------
	.section	.nv.info,"",@"SHT_CUDA_INFO"
	.align	4


	//----- nvinfo : EIATTR_REGCOUNT
	.align		4
        /*0000*/ 	.byte	0x04, 0x2f
        /*0002*/ 	.short	(.L_1 - .L_0)
	.align		4
.L_0:
        /*0004*/ 	.word	index@(_Z9VecAssignPfS_)
        /*0008*/ 	.word	0x0000000c


	//----- nvinfo : EIATTR_FRAME_SIZE
	.align		4
.L_1:
        /*000c*/ 	.byte	0x04, 0x11
        /*000e*/ 	.short	(.L_3 - .L_2)
	.align		4
.L_2:
        /*0010*/ 	.word	index@(_Z9VecAssignPfS_)
        /*0014*/ 	.word	0x00000000


	//----- nvinfo : EIATTR_MIN_STACK_SIZE
	.align		4
.L_3:
        /*0018*/ 	.byte	0x04, 0x12
        /*001a*/ 	.short	(.L_5 - .L_4)
	.align		4
.L_4:
        /*001c*/ 	.word	index@(_Z9VecAssignPfS_)
        /*0020*/ 	.word	0x00000000
.L_5:


//--------------------- .nv.compat                --------------------------
	.section	.nv.compat,"",@"SHT_CUDA_COMPAT_INFO"
	.align	4
        /*0000*/ 	.byte	0x02, 0x09, 0x00, 0x00, 0x02, 0x02, 0x01, 0x00, 0x02, 0x05, 0x05, 0x00, 0x03, 0x07, 0x01, 0x01
        /*0010*/ 	.byte	0x02, 0x03, 0x00, 0x00, 0x02, 0x06, 0x01, 0x00, 0x04, 0x0b, 0x08, 0x00, 0x09, 0x00, 0x00, 0x00
        /*0020*/ 	.byte	0x00, 0x00, 0x00, 0x00


//--------------------- .nv.info._Z9VecAssignPfS_ --------------------------
	.section	.nv.info._Z9VecAssignPfS_,"",@"SHT_CUDA_INFO"
	.sectionflags	@""
	.align	4


	//----- nvinfo : EIATTR_CUDA_API_VERSION
	.align		4
        /*0000*/ 	.byte	0x04, 0x37
        /*0002*/ 	.short	(.L_7 - .L_6)
.L_6:
        /*0004*/ 	.word	0x00000082


	//----- nvinfo : EIATTR_KPARAM_INFO
	.align		4
.L_7:
        /*0008*/ 	.byte	0x04, 0x17
        /*000a*/ 	.short	(.L_9 - .L_8)
.L_8:
        /*000c*/ 	.word	0x00000000
        /*0010*/ 	.short	0x0001
        /*0012*/ 	.short	0x0008
        /*0014*/ 	.byte	0x00, 0xf5, 0x21, 0x00


	//----- nvinfo : EIATTR_KPARAM_INFO
	.align		4
.L_9:
        /*0018*/ 	.byte	0x04, 0x17
        /*001a*/ 	.short	(.L_11 - .L_10)
.L_10:
        /*001c*/ 	.word	0x00000000
        /*0020*/ 	.short	0x0000
        /*0022*/ 	.short	0x0000
        /*0024*/ 	.byte	0x00, 0xf5, 0x21, 0x00


	//----- nvinfo : EIATTR_SPARSE_MMA_MASK
	.align		4
.L_11:
        /*0028*/ 	.byte	0x03, 0x50
        /*002a*/ 	.short	0x0000


	//----- nvinfo : EIATTR_MAXREG_COUNT
	.align		4
        /*002c*/ 	.byte	0x03, 0x1b
        /*002e*/ 	.short	0x00ff


	//----- nvinfo : EIATTR_MERCURY_ISA_VERSION
	.align		4
        /*0030*/ 	.byte	0x03, 0x5f
        /*0032*/ 	.short	0x0101


	//----- nvinfo : EIATTR_VRC_CTA_INIT_COUNT
	.align		4
        /*0034*/ 	.byte	0x02, 0x4a
	.zero		1
	.zero		1


	//----- nvinfo : EIATTR_EXIT_INSTR_OFFSETS
	.align		4
        /*0038*/ 	.byte	0x04, 0x1c
        /*003a*/ 	.short	(.L_13 - .L_12)


	//   ....[0]....
.L_12:
        /*003c*/ 	.word	0x000000d0


	//----- nvinfo : EIATTR_CBANK_PARAM_SIZE
	.align		4
.L_13:
        /*0040*/ 	.byte	0x03, 0x19
        /*0042*/ 	.short	0x0010


	//----- nvinfo : EIATTR_PARAM_CBANK
	.align		4
        /*0044*/ 	.byte	0x04, 0x0a
        /*0046*/ 	.short	(.L_15 - .L_14)
	.align		4
.L_14:
        /*0048*/ 	.word	index@(.nv.constant0._Z9VecAssignPfS_)
        /*004c*/ 	.short	0x0380
        /*004e*/ 	.short	0x0010


	//----- nvinfo : EIATTR_SW_WAR
	.align		4
.L_15:
        /*0050*/ 	.byte	0x04, 0x36
        /*0052*/ 	.short	(.L_17 - .L_16)
.L_16:
        /*0054*/ 	.word	0x00000008
.L_17:


//--------------------- .nv.callgraph             --------------------------
	.section	.nv.callgraph,"",@"SHT_CUDA_CALLGRAPH"
	.align	4
	.sectionentsize	8
	.align		4
        /*0000*/ 	.word	0x00000000
	.align		4
        /*0004*/ 	.word	0xffffffff
	.align		4
        /*0008*/ 	.word	0x00000000
	.align		4
        /*000c*/ 	.word	0xfffffffe
	.align		4
        /*0010*/ 	.word	0x00000000
	.align		4
        /*0014*/ 	.word	0xfffffffd
	.align		4
        /*0018*/ 	.word	0x00000000
	.align		4
        /*001c*/ 	.word	0xfffffffc


//--------------------- .text._Z9VecAssignPfS_    --------------------------
	.section	.text._Z9VecAssignPfS_,"ax",@progbits
	.align	128
        .global         _Z9VecAssignPfS_
        .type           _Z9VecAssignPfS_,@function
        .size           _Z9VecAssignPfS_,(.L_x_1 - _Z9VecAssignPfS_)
        .other          _Z9VecAssignPfS_,@"STO_CUDA_ENTRY STV_DEFAULT"
_Z9VecAssignPfS_:
.text._Z9VecAssignPfS_:
[----:B------:R-:W-:Y:S01]  /*0000*/  LDC R1, c[0x0][0x37c] ;  /* 0x0000df00ff017b82 */ /* 0x000fe20000000800 */
[----:B------:R-:W0:Y:S07]  /*0010*/  S2R R7, SR_TID.X ;  /* 0x0000000000077919 */ /* 0x000e2e0000002100 */
[----:B------:R-:W1:Y:S01]  /*0020*/  LDC.64 R2, c[0x0][0x380] ;  /* 0x0000e000ff027b82 */ /* 0x000e620000000a00 */
[----:B------:R-:W2:Y:S07]  /*0030*/  LDCU.64 UR4, c[0x0][0x358] ;  /* 0x00006b00ff0477ac */ /* 0x000eae0008000a00 */
[----:B------:R-:W3:Y:S01]  /*0040*/  LDC.64 R4, c[0x0][0x388] ;  /* 0x0000e200ff047b82 */ /* 0x000ee20000000a00 */
[----:B0-----:R-:W-:-:S02]  /*0050*/  IMAD R0, R7, 0xa, RZ ;  /* 0x0000000a07007824 */ /* 0x001fc400078e02ff */
[C---:B------:R-:W-:Y:S02]  /*0060*/  IMAD R6, R7.reuse, 0x14, RZ ;  /* 0x0000001407067824 */ /* 0x040fe400078e02ff */
[----:B-1----:R-:W-:-:S03]  /*0070*/  IMAD.WIDE.U32 R2, R7, 0x4, R2 ;  /* 0x0000000407027825 */ /* 0x002fc600078e0002 */
[----:B------:R-:W-:Y:S01]  /*0080*/  I2FP.F32.U32 R9, R6 ;  /* 0x0000000600097245 */ /* 0x000fe20000201000 */
[----:B---3--:R-:W-:Y:S01]  /*0090*/  IMAD.WIDE.U32 R4, R7, 0x4, R4 ;  /* 0x0000000407047825 */ /* 0x008fe200078e0004 */
[----:B------:R-:W-:-:S05]  /*00a0*/  I2FP.F32.U32 R7, R0 ;  /* 0x0000000000077245 */ /* 0x000fca0000201000 */
[----:B--2---:R-:W-:Y:S04]  /*00b0*/  STG.E desc[UR4][R2.64], R7 ;  /* 0x0000000702007986 */ /* 0x004fe8000c101904 */
[----:B------:R-:W-:Y:S01]  /*00c0*/  STG.E desc[UR4][R4.64], R9 ;  /* 0x0000000904007986 */ /* 0x000fe2000c101904 */
[----:B------:R-:W-:Y:S05]  /*00d0*/  EXIT ;  /* 0x000000000000794d */ /* 0x000fea0003800000 */
.L_x_0:
[----:B------:R-:W-:-:S00]  /*00e0*/  BRA `(.L_x_0) ;  /* 0xfffffffc00fc7947 */ /* 0x000fc0000383ffff */
[----:B------:R-:W-:-:S00]  /*00f0*/  NOP ;  /* 0x0000000000007918 */ /* 0x000fc00000000000 */
        /* <DEDUP_REMOVED lines=8> */
.L_x_1:


//--------------------- .nv.shared.reserved.0     --------------------------
	.section	.nv.shared.reserved.0,"aw",@nobits
	.weak		__nv_reservedSMEM_offset_0_alias
	.size		__nv_reservedSMEM_offset_0_alias, 0, 64
	.other		__nv_reservedSMEM_offset_0_alias,@"STO_CUDA_RESERVED_SHARED STV_DEFAULT"
__nv_reservedSMEM_offset_0_alias:
	.zero		0
	.zero		64


//--------------------- .nv.constant0._Z9VecAssignPfS_ --------------------------
	.section	.nv.constant0._Z9VecAssignPfS_,"a",@progbits
	.sectionflags	@""
	.align	4
.nv.constant0._Z9VecAssignPfS_:
	.zero		912


//--------------------- SYMBOLS --------------------------

	.type		.nv.reservedSmem.offset0,@object
	.size		.nv.reservedSmem.offset0,0x4
